//
// Generated by NVIDIA NVVM Compiler
//
// Compiler Build ID: CL-36424714
// Cuda compilation tools, release 13.0, V13.0.88
// Based on NVVM 20.0.0
//

.version 9.0
.target sm_100
.address_size 64

	// .globl	_Z9MatrixAvgPf

.visible .entry _Z9MatrixAvgPf(
	.param .u64 .ptr .align 1 _Z9MatrixAvgPf_param_0
)
{
	.reg .pred 	%p<3>;
	.reg .b32 	%r<13>;
	.reg .b32 	%f<4>;
	.reg .b64 	%rd<7>;

	ld.param.u64 	%rd2, [_Z9MatrixAvgPf_param_0];
	cvta.to.global.u64 	%rd1, %rd2;
	mov.u32 	%r1, %tid.x;
	mov.u32 	%r11, %ntid.x;
	shl.b32 	%r3, %r1, 1;
	mov.b32 	%r12, 1;
$L__BB0_1:
	setp.ge.u32 	%p1, %r1, %r11;
	@%p1 bra 	$L__BB0_3;
	mul.lo.s32 	%r9, %r3, %r12;
	add.s32 	%r10, %r9, %r12;
	mul.wide.s32 	%rd3, %r10, 4;
	add.s64 	%rd4, %rd1, %rd3;
	ld.global.f32 	%f1, [%rd4];
	mul.wide.s32 	%rd5, %r9, 4;
	add.s64 	%rd6, %rd1, %rd5;
	ld.global.f32 	%f2, [%rd6];
	add.f32 	%f3, %f1, %f2;
	st.global.f32 	[%rd6], %f3;
$L__BB0_3:
	shl.b32 	%r12, %r12, 1;
	shr.u32 	%r7, %r11, 1;
	setp.gt.u32 	%p2, %r11, 1;
	mov.u32 	%r11, %r7;
	@%p2 bra 	$L__BB0_1;
	ret;

}


// ===== COMPILED SASS (sm_100) =====

	.target	sm_100

	.elftype	@"ET_EXEC"


//--------------------- .note.nv.tkinfo           --------------------------
	.section	.note.nv.tkinfo,"",@"SHT_NOTE"
	.sectionflags	@"SHF_NOTE_NV_TKINFO"
	.tkinfo
        /*0018*/ 	.word	0x00000002
        /*0030*/ 	.string	""
        /*0030*/ 	.string	"ptxas"
        /*0030*/ 	.string	"Cuda compilation tools, release 13.0, V13.0.88"
        /*0030*/ 	.string	"Build cuda_13.0.r13.0/compiler.36424714_0"
        /*0030*/ 	.string	"-arch sm_100 -m 64 "



//--------------------- .note.nv.cuinfo           --------------------------
	.section	.note.nv.cuinfo,"",@"SHT_NOTE"
	.sectionflags	@"SHF_NOTE_NV_CUINFO"
        /*0018*/ 	.short	0x0002
        /*001a*/ 	.short	0x0064
        /*001c*/ 	.short	0x0082
	.zero		2


//--------------------- .nv.info                  --------------------------
	.section	.nv.info,"",@"SHT_CUDA_INFO"
	.align	4


	//----- nvinfo : EIATTR_REGCOUNT
	.align		4
        /*0000*/ 	.byte	0x04, 0x2f
        /*0002*/ 	.short	(.L_1 - .L_0)
	.align		4
.L_0:
        /*0004*/ 	.word	index@(_Z9MatrixAvgPf)
        /*0008*/ 	.word	0x0000000c


	//----- nvinfo : EIATTR_FRAME_SIZE
	.align		4
.L_1:
        /*000c*/ 	.byte	0x04, 0x11
        /*000e*/ 	.short	(.L_3 - .L_2)
	.align		4
.L_2:
        /*0010*/ 	.word	index@(_Z9MatrixAvgPf)
        /*0014*/ 	.word	0x00000000


	//----- nvinfo : EIATTR_MIN_STACK_SIZE
	.align		4
.L_3:
        /*0018*/ 	.byte	0x04, 0x12
        /*001a*/ 	.short	(.L_5 - .L_4)
	.align		4
.L_4:
        /*001c*/ 	.word	index@(_Z9MatrixAvgPf)
        /*0020*/ 	.word	0x00000000
.L_5:


//--------------------- .nv.compat                --------------------------
	.section	.nv.compat,"",@"SHT_CUDA_COMPAT_INFO"
	.align	4
        /*0000*/ 	.byte	0x02, 0x09, 0x00, 0x00, 0x02, 0x02, 0x01, 0x00, 0x02, 0x05, 0x05, 0x00, 0x03, 0x07, 0x01, 0x01
        /*0010*/ 	.byte	0x02, 0x03, 0x00, 0x00, 0x02, 0x06, 0x01, 0x00, 0x04, 0x0b, 0x08, 0x00, 0x09, 0x00, 0x00, 0x00
        /*0020*/ 	.byte	0x00, 0x00, 0x00, 0x00


//--------------------- .nv.info._Z9MatrixAvgPf   --------------------------
	.section	.nv.info._Z9MatrixAvgPf,"",@"SHT_CUDA_INFO"
	.sectionflags	@""
	.align	4


	//----- nvinfo : EIATTR_CUDA_API_VERSION
	.align		4
        /*0000*/ 	.byte	0x04, 0x37
        /*0002*/ 	.short	(.L_7 - .L_6)
.L_6:
        /*0004*/ 	.word	0x00000082


	//----- nvinfo : EIATTR_KPARAM_INFO
	.align		4
.L_7:
        /*0008*/ 	.byte	0x04, 0x17
        /*000a*/ 	.short	(.L_9 - .L_8)
.L_8:
        /*000c*/ 	.word	0x00000000
        /*0010*/ 	.short	0x0000
        /*0012*/ 	.short	0x0000
        /*0014*/ 	.byte	0x00, 0xf5, 0x21, 0x00


	//----- nvinfo : EIATTR_SPARSE_MMA_MASK
	.align		4
.L_9:
        /*0018*/ 	.byte	0x03, 0x50
        /*001a*/ 	.short	0x0000


	//----- nvinfo : EIATTR_MAXREG_COUNT
	.align		4
        /*001c*/ 	.byte	0x03, 0x1b
        /*001e*/ 	.short	0x00ff


	//----- nvinfo : EIATTR_MERCURY_ISA_VERSION
	.align		4
        /*0020*/ 	.byte	0x03, 0x5f
        /*0022*/ 	.short	0x0101


	//----- nvinfo : EIATTR_VRC_CTA_INIT_COUNT
	.align		4
        /*0024*/ 	.byte	0x02, 0x4a
	.zero		1
	.zero		1


	//----- nvinfo : EIATTR_EXIT_INSTR_OFFSETS
	.align		4
        /*0028*/ 	.byte	0x04, 0x1c
        /*002a*/ 	.short	(.L_11 - .L_10)


	//   ....[0]....
.L_10:
        /*002c*/ 	.word	0x00000180


	//----- nvinfo : EIATTR_CRS_STACK_SIZE
	.align		4
.L_11:
        /*0030*/ 	.byte	0x04, 0x1e
        /*0032*/ 	.short	(.L_13 - .L_12)
.L_12:
        /*0034*/ 	.word	0x00000000


	//----- nvinfo : EIATTR_CBANK_PARAM_SIZE
	.align		4
.L_13:
        /*0038*/ 	.byte	0x03, 0x19
        /*003a*/ 	.short	0x0008


	//----- nvinfo : EIATTR_PARAM_CBANK
	.align		4
        /*003c*/ 	.byte	0x04, 0x0a
        /*003e*/ 	.short	(.L_15 - .L_14)
	.align		4
.L_14:
        /*0040*/ 	.word	index@(.nv.constant0._Z9MatrixAvgPf)
        /*0044*/ 	.short	0x0380
        /*0046*/ 	.short	0x0008


	//----- nvinfo : EIATTR_SW_WAR
	.align		4
.L_15:
        /*0048*/ 	.byte	0x04, 0x36
        /*004a*/ 	.short	(.L_17 - .L_16)
.L_16:
        /*004c*/ 	.word	0x00000008
.L_17:


//--------------------- .nv.callgraph             --------------------------
	.section	.nv.callgraph,"",@"SHT_CUDA_CALLGRAPH"
	.align	4
	.sectionentsize	8
	.align		4
        /*0000*/ 	.word	0x00000000
	.align		4
        /*0004*/ 	.word	0xffffffff
	.align		4
        /*0008*/ 	.word	0x00000000
	.align		4
        /*000c*/ 	.word	0xfffffffe
	.align		4
        /*0010*/ 	.word	0x00000000
	.align		4
        /*0014*/ 	.word	0xfffffffd
	.align		4
        /*0018*/ 	.word	0x00000000
	.align		4
        /*001c*/ 	.word	0xfffffffc


//--------------------- .text._Z9MatrixAvgPf      --------------------------
	.section	.text._Z9MatrixAvgPf,"ax",@progbits
	.align	128
        .global         _Z9MatrixAvgPf
        .type           _Z9MatrixAvgPf,@function
        .size           _Z9MatrixAvgPf,(.L_x_4 - _Z9MatrixAvgPf)
        .other          _Z9MatrixAvgPf,@"STO_CUDA_ENTRY STV_DEFAULT"
_Z9MatrixAvgPf:
.text._Z9MatrixAvgPf:
[----:B------:R-:W-:Y:S01]  /*0000*/  LDC R1, c[0x0][0x37c] ;  /* 0x0000df00ff017b82 */ /* 0x000fe20000000800 */
[----:B------:R-:W0:Y:S07]  /*0010*/  S2R R8, SR_TID.X ;  /* 0x0000000000087919 */ /* 0x000e2e0000002100 */
[----:B------:R-:W1:Y:S01]  /*0020*/  LDC.64 R6, c[0x0][0x380] ;  /* 0x0000e000ff067b82 */ /* 0x000e620000000a00 */
[----:B------:R-:W2:Y:S01]  /*0030*/  LDCU.64 UR8, c[0x0][0x358] ;  /* 0x00006b00ff0877ac */ /* 0x000ea20008000a00 */
[----:B------:R-:W3:Y:S01]  /*0040*/  LDCU UR4, c[0x0][0x360] ;  /* 0x00006c00ff0477ac */ /* 0x000ee20008000800 */
[----:B------:R-:W-:Y:S01]  /*0050*/  UMOV UR6, 0x1 ;  /* 0x0000000100067882 */ /* 0x000fe20000000000 */
[----:B0-23--:R-:W-:-:S07]  /*0060*/  SHF.L.U32 R0, R8, 0x1, RZ ;  /* 0x0000000108007819 */ /* 0x00dfce00000006ff */
.L_x_2:
[----:B------:R-:W-:Y:S01]  /*0070*/  ISETP.GE.U32.AND P0, PT, R8, UR4, PT ;  /* 0x0000000408007c0c */ /* 0x000fe2000bf06070 */
[----:B------:R-:W-:-:S12]  /*0080*/  BSSY.RECONVERGENT B0, `(.L_x_0) ;  /* 0x000000a000007945 */ /* 0x000fd80003800200 */
[----:B0-----:R-:W-:Y:S05]  /*0090*/  @P0 BRA `(.L_x_1) ;  /* 0x0000000000200947 */ /* 0x001fea0003800000 */
[----:B------:R-:W-:-:S05]  /*00a0*/  IMAD R5, R0, UR6, RZ ;  /* 0x0000000600057c24 */ /* 0x000fca000f8e02ff */
[C---:B------:R-:W-:Y:S01]  /*00b0*/  IADD3 R3, PT, PT, R5.reuse, UR6, RZ ;  /* 0x0000000605037c10 */ /* 0x040fe2000fffe0ff */
[----:B-1----:R-:W-:-:S04]  /*00c0*/  IMAD.WIDE R4, R5, 0x4, R6 ;  /* 0x0000000405047825 */ /* 0x002fc800078e0206 */
[----:B------:R-:W-:Y:S01]  /*00d0*/  IMAD.WIDE R2, R3, 0x4, R6 ;  /* 0x0000000403027825 */ /* 0x000fe200078e0206 */
[----:B------:R-:W2:Y:S05]  /*00e0*/  LDG.E R9, desc[UR8][R4.64] ;  /* 0x0000000804097981 */ /* 0x000eaa000c1e1900 */
[----:B------:R-:W2:Y:S02]  /*00f0*/  LDG.E R2, desc[UR8][R2.64] ;  /* 0x0000000802027981 */ /* 0x000ea4000c1e1900 */
[----:B--2---:R-:W-:-:S05]  /*0100*/  FADD R9, R2, R9 ;  /* 0x0000000902097221 */ /* 0x004fca0000000000 */
[----:B------:R0:W-:Y:S02]  /*0110*/  STG.E desc[UR8][R4.64], R9 ;  /* 0x0000000904007986 */ /* 0x0001e4000c101908 */
.L_x_1:
[----:B------:R-:W-:Y:S05]  /*0120*/  BSYNC.RECONVERGENT B0 ;  /* 0x0000000000007941 */ /* 0x000fea0003800200 */
.L_x_0:
[----:B------:R-:W-:Y:S02]  /*0130*/  UISETP.GT.U32.AND UP0, UPT, UR4, 0x1, UPT ;  /* 0x000000010400788c */ /* 0x000fe4000bf04070 */
[----:B------:R-:W-:Y:S02]  /*0140*/  USHF.R.U32.HI UR5, URZ, 0x1, UR4 ;  /* 0x00000001ff057899 */ /* 0x000fe40008011604 */
[----:B------:R-:W-:-:S05]  /*0150*/  USHF.L.U32 UR6, UR6, 0x1, URZ ;  /* 0x0000000106067899 */ /* 0x000fca00080006ff */
[----:B------:R-:W-:Y:S01]  /*0160*/  UMOV UR4, UR5 ;  /* 0x0000000500047c82 */ /* 0x000fe20008000000 */
[----:B------:R-:W-:Y:S06]  /*0170*/  BRA.U UP0, `(.L_x_2) ;  /* 0xfffffffd00bc7547 */ /* 0x000fec000b83ffff */
[----:B------:R-:W-:Y:S05]  /*0180*/  EXIT ;  /* 0x000000000000794d */ /* 0x000fea0003800000 */
.L_x_3:
[----:B------:R-:W-:-:S00]  /*0190*/  BRA `(.L_x_3) ;  /* 0xfffffffc00fc7947 */ /* 0x000fc0000383ffff */
[----:B------:R-:W-:-:S00]  /*01a0*/  NOP ;  /* 0x0000000000007918 */ /* 0x000fc00000000000 */
        /* <DEDUP_REMOVED lines=13> */
.L_x_4:


//--------------------- .nv.shared.reserved.0     --------------------------
	.section	.nv.shared.reserved.0,"aw",@nobits
	.weak		__nv_reservedSMEM_offset_0_alias
	.size		__nv_reservedSMEM_offset_0_alias, 0, 64
	.other		__nv_reservedSMEM_offset_0_alias,@"STO_CUDA_RESERVED_SHARED STV_DEFAULT"
__nv_reservedSMEM_offset_0_alias:
	.zero		0
	.zero		64


//--------------------- .nv.constant0._Z9MatrixAvgPf --------------------------
	.section	.nv.constant0._Z9MatrixAvgPf,"a",@progbits
	.sectionflags	@""
	.align	4
.nv.constant0._Z9MatrixAvgPf:
	.zero		904


//--------------------- SYMBOLS --------------------------

	.type		.nv.reservedSmem.offset0,@object
	.size		.nv.reservedSmem.offset0,0x4
